//
// Generated by NVIDIA NVVM Compiler
//
// Compiler Build ID: CL-36424714
// Cuda compilation tools, release 13.0, V13.0.88
// Based on NVVM 20.0.0
//

.version 9.0
.target sm_100
.address_size 64

	// .globl	_Z13myKernelHellov
.extern .func  (.param .b32 func_retval0) vprintf
(
	.param .b64 vprintf_param_0,
	.param .b64 vprintf_param_1
)
;
.global .align 1 .b8 $str[32] = {72, 101, 108, 108, 111, 32, 84, 104, 105, 115, 32, 105, 115, 32, 71, 80, 85, 32, 116, 104, 114, 101, 97, 100, 45, 73, 68, 58, 37, 100, 10};

.visible .entry _Z13myKernelHellov()
{
	.local .align 8 .b8 	__local_depot0[8];
	.reg .b64 	%SP;
	.reg .b64 	%SPL;
	.reg .b32 	%r<7>;
	.reg .b64 	%rd<5>;

	mov.u64 	%SPL, __local_depot0;
	cvta.local.u64 	%SP, %SPL;
	add.u64 	%rd1, %SP, 0;
	add.u64 	%rd2, %SPL, 0;
	mov.u32 	%r1, %tid.x;
	mov.u32 	%r2, %ctaid.x;
	mov.u32 	%r3, %ntid.x;
	mad.lo.s32 	%r4, %r2, %r3, %r1;
	st.local.u32 	[%rd2], %r4;
	mov.u64 	%rd3, $str;
	cvta.global.u64 	%rd4, %rd3;
	{ // callseq 0, 0
	.param .b64 param0;
	st.param.b64 	[param0], %rd4;
	.param .b64 param1;
	st.param.b64 	[param1], %rd1;
	.param .b32 retval0;
	call.uni (retval0), 
	vprintf, 
	(
	param0, 
	param1
	);
	ld.param.b32 	%r5, [retval0];
	} // callseq 0
	ret;

}


// ===== COMPILED SASS (sm_100) =====

	.target	sm_100

	.elftype	@"ET_EXEC"


//--------------------- .note.nv.tkinfo           --------------------------
	.section	.note.nv.tkinfo,"",@"SHT_NOTE"
	.sectionflags	@"SHF_NOTE_NV_TKINFO"
	.tkinfo
        /*0018*/ 	.word	0x00000002
        /*0030*/ 	.string	""
        /*0030*/ 	.string	"ptxas"
        /*0030*/ 	.string	"Cuda compilation tools, release 13.0, V13.0.88"
        /*0030*/ 	.string	"Build cuda_13.0.r13.0/compiler.36424714_0"
        /*0030*/ 	.string	"-arch sm_100 -m 64 "



//--------------------- .note.nv.cuinfo           --------------------------
	.section	.note.nv.cuinfo,"",@"SHT_NOTE"
	.sectionflags	@"SHF_NOTE_NV_CUINFO"
        /*0018*/ 	.short	0x0002
        /*001a*/ 	.short	0x0064
        /*001c*/ 	.short	0x0082
	.zero		2


//--------------------- .nv.info                  --------------------------
	.section	.nv.info,"",@"SHT_CUDA_INFO"
	.align	4


	//----- nvinfo : EIATTR_REGCOUNT
	.align		4
        /*0000*/ 	.byte	0x04, 0x2f
        /*0002*/ 	.short	(.L_2 - .L_1)
	.align		4
.L_1:
        /*0004*/ 	.word	index@(_Z13myKernelHellov)
        /*0008*/ 	.word	0x00000018


	//----- nvinfo : EIATTR_FRAME_SIZE
	.align		4
.L_2:
        /*000c*/ 	.byte	0x04, 0x11
        /*000e*/ 	.short	(.L_4 - .L_3)
	.align		4
.L_3:
        /*0010*/ 	.word	index@(_Z13myKernelHellov)
        /*0014*/ 	.word	0x00000008


	//----- nvinfo : EIATTR_MIN_STACK_SIZE
	.align		4
.L_4:
        /*0018*/ 	.byte	0x04, 0x12
        /*001a*/ 	.short	(.L_6 - .L_5)
	.align		4
.L_5:
        /*001c*/ 	.word	index@(_Z13myKernelHellov)
        /*0020*/ 	.word	0x00000008
.L_6:


//--------------------- .nv.compat                --------------------------
	.section	.nv.compat,"",@"SHT_CUDA_COMPAT_INFO"
	.align	4
        /*0000*/ 	.byte	0x02, 0x09, 0x00, 0x00, 0x02, 0x02, 0x01, 0x00, 0x02, 0x05, 0x05, 0x00, 0x03, 0x07, 0x01, 0x01
        /*0010*/ 	.byte	0x02, 0x03, 0x00, 0x00, 0x02, 0x06, 0x01, 0x00, 0x04, 0x0b, 0x08, 0x00, 0x09, 0x00, 0x00, 0x00
        /*0020*/ 	.byte	0x00, 0x00, 0x00, 0x00


//--------------------- .nv.info._Z13myKernelHellov --------------------------
	.section	.nv.info._Z13myKernelHellov,"",@"SHT_CUDA_INFO"
	.sectionflags	@""
	.align	4


	//----- nvinfo : EIATTR_CUDA_API_VERSION
	.align		4
        /*0000*/ 	.byte	0x04, 0x37
        /*0002*/ 	.short	(.L_8 - .L_7)
.L_7:
        /*0004*/ 	.word	0x00000082


	//----- nvinfo : EIATTR_SPARSE_MMA_MASK
	.align		4
.L_8:
        /*0008*/ 	.byte	0x03, 0x50
        /*000a*/ 	.short	0x0000


	//----- nvinfo : EIATTR_MAXREG_COUNT
	.align		4
        /*000c*/ 	.byte	0x03, 0x1b
        /*000e*/ 	.short	0x00ff


	//----- nvinfo : EIATTR_EXTERNS
	.align		4
        /*0010*/ 	.byte	0x04, 0x0f
        /*0012*/ 	.short	(.L_10 - .L_9)


	//   ....[0]....
	.align		4
.L_9:
        /*0014*/ 	.word	index@(vprintf)


	//----- nvinfo : EIATTR_MERCURY_ISA_VERSION
	.align		4
.L_10:
        /*0018*/ 	.byte	0x03, 0x5f
        /*001a*/ 	.short	0x0101


	//----- nvinfo : EIATTR_VRC_CTA_INIT_COUNT
	.align		4
        /*001c*/ 	.byte	0x02, 0x4a
	.zero		1
	.zero		1


	//----- nvinfo : EIATTR_SYSCALL_OFFSETS
	.align		4
        /*0020*/ 	.byte	0x04, 0x46
        /*0022*/ 	.short	(.L_12 - .L_11)


	//   ....[0]....
.L_11:
        /*0024*/ 	.word	0x00000110


	//----- nvinfo : EIATTR_EXIT_INSTR_OFFSETS
	.align		4
.L_12:
        /*0028*/ 	.byte	0x04, 0x1c
        /*002a*/ 	.short	(.L_14 - .L_13)


	//   ....[0]....
.L_13:
        /*002c*/ 	.word	0x00000120


	//----- nvinfo : EIATTR_SW_WAR
	.align		4
.L_14:
        /*0030*/ 	.byte	0x04, 0x36
        /*0032*/ 	.short	(.L_16 - .L_15)
.L_15:
        /*0034*/ 	.word	0x00000008
.L_16:


//--------------------- .nv.callgraph             --------------------------
	.section	.nv.callgraph,"",@"SHT_CUDA_CALLGRAPH"
	.align	4
	.sectionentsize	8
	.align		4
        /*0000*/ 	.word	0x00000000
	.align		4
        /*0004*/ 	.word	0xffffffff
	.align		4
        /*0008*/ 	.word	index@(_Z13myKernelHellov)
	.align		4
        /*000c*/ 	.word	index@(vprintf)
	.align		4
        /*0010*/ 	.word	0x00000000
	.align		4
        /*0014*/ 	.word	0xfffffffe
	.align		4
        /*0018*/ 	.word	0x00000000
	.align		4
        /*001c*/ 	.word	0xfffffffd
	.align		4
        /*0020*/ 	.word	0x00000000
	.align		4
        /*0024*/ 	.word	0xfffffffc


//--------------------- .nv.constant4             --------------------------
	.section	.nv.constant4,"a",@progbits
	.align	8
	.align		8
.nv.constant4:
        /*0000*/ 	.dword	vprintf
	.align		8
        /*0008*/ 	.dword	$str


//--------------------- .text._Z13myKernelHellov  --------------------------
	.section	.text._Z13myKernelHellov,"ax",@progbits
	.align	128
        .global         _Z13myKernelHellov
        .type           _Z13myKernelHellov,@function
        .size           _Z13myKernelHellov,(.L_x_2 - _Z13myKernelHellov)
        .other          _Z13myKernelHellov,@"STO_CUDA_ENTRY STV_DEFAULT"
_Z13myKernelHellov:
.text._Z13myKernelHellov:
[----:B------:R-:W0:Y:S01]  /*0000*/  LDC R1, c[0x0][0x37c] ;  /* 0x0000df00ff017b82 */ /* 0x000e220000000800 */
[----:B------:R-:W1:Y:S01]  /*0010*/  S2R R0, SR_TID.X ;  /* 0x0000000000007919 */ /* 0x000e620000002100 */
[----:B------:R-:W2:Y:S06]  /*0020*/  LDCU UR5, c[0x0][0x2fc] ;  /* 0x00005f80ff0577ac */ /* 0x000eac0008000800 */
[----:B------:R-:W1:Y:S01]  /*0030*/  S2UR UR6, SR_CTAID.X ;  /* 0x00000000000679c3 */ /* 0x000e620000002500 */
[----:B------:R-:W-:Y:S01]  /*0040*/  MOV R2, 0x0 ;  /* 0x0000000000027802 */ /* 0x000fe20000000f00 */
[----:B0-----:R-:W-:Y:S01]  /*0050*/  VIADD R1, R1, 0xfffffff8 ;  /* 0xfffffff801017836 */ /* 0x001fe20000000000 */
[----:B------:R-:W0:Y:S05]  /*0060*/  LDCU UR4, c[0x0][0x2f8] ;  /* 0x00005f00ff0477ac */ /* 0x000e2a0008000800 */
[----:B------:R-:W1:Y:S01]  /*0070*/  LDC R3, c[0x0][0x360] ;  /* 0x0000d800ff037b82 */ /* 0x000e620000000800 */
[----:B0-----:R-:W-:-:S05]  /*0080*/  IADD3 R6, P0, PT, R1, UR4, RZ ;  /* 0x0000000401067c10 */ /* 0x001fca000ff1e0ff */
[----:B--2---:R-:W-:Y:S02]  /*0090*/  IMAD.X R7, RZ, RZ, UR5, P0 ;  /* 0x00000005ff077e24 */ /* 0x004fe400080e06ff */
[----:B-1----:R-:W-:Y:S01]  /*00a0*/  IMAD R0, R3, UR6, R0 ;  /* 0x0000000603007c24 */ /* 0x002fe2000f8e0200 */
[----:B------:R-:W0:Y:S01]  /*00b0*/  LDCU.64 UR6, c[0x4][0x8] ;  /* 0x01000100ff0677ac */ /* 0x000e220008000a00 */
[----:B------:R-:W1:Y:S03]  /*00c0*/  LDC.64 R2, c[0x4][R2] ;  /* 0x0100000002027b82 */ /* 0x000e660000000a00 */
[----:B------:R2:W-:Y:S01]  /*00d0*/  STL [R1], R0 ;  /* 0x0000000001007387 */ /* 0x0005e20000100800 */
[----:B0-----:R-:W-:Y:S01]  /*00e0*/  IMAD.U32 R4, RZ, RZ, UR6 ;  /* 0x00000006ff047e24 */ /* 0x001fe2000f8e00ff */
[----:B--2---:R-:W-:-:S07]  /*00f0*/  MOV R5, UR7 ;  /* 0x0000000700057c02 */ /* 0x004fce0008000f00 */
[----:B------:R-:W-:-:S07]  /*0100*/  LEPC R20, `(.L_x_0) ;  /* 0x000000001014794e */ /* 0x000fce0000000000 */
[----:B-1----:R-:W-:Y:S05]  /*0110*/  CALL.ABS.NOINC R2 ;  /* 0x0000000002007343 */ /* 0x002fea0003c00000 */
.L_x_0:
[----:B------:R-:W-:Y:S05]  /*0120*/  EXIT ;  /* 0x000000000000794d */ /* 0x000fea0003800000 */
.L_x_1:
[----:B------:R-:W-:-:S00]  /*0130*/  BRA `(.L_x_1) ;  /* 0xfffffffc00fc7947 */ /* 0x000fc0000383ffff */
[----:B------:R-:W-:-:S00]  /*0140*/  NOP ;  /* 0x0000000000007918 */ /* 0x000fc00000000000 */
        /* <DEDUP_REMOVED lines=11> */
.L_x_2:


//--------------------- .nv.global.init           --------------------------
	.section	.nv.global.init,"aw",@progbits
.nv.global.init:
	.type		$str,@object
	.size		$str,(.L_0 - $str)
$str:
        /*0000*/ 	.byte	0x48, 0x65, 0x6c, 0x6c, 0x6f, 0x20, 0x54, 0x68, 0x69, 0x73, 0x20, 0x69, 0x73, 0x20, 0x47, 0x50
        /*0010*/ 	.byte	0x55, 0x20, 0x74, 0x68, 0x72, 0x65, 0x61, 0x64, 0x2d, 0x49, 0x44, 0x3a, 0x25, 0x64, 0x0a, 0x00
.L_0:


//--------------------- .nv.shared.reserved.0     --------------------------
	.section	.nv.shared.reserved.0,"aw",@nobits
	.weak		__nv_reservedSMEM_offset_0_alias
	.size		__nv_reservedSMEM_offset_0_alias, 0, 64
	.other		__nv_reservedSMEM_offset_0_alias,@"STO_CUDA_RESERVED_SHARED STV_DEFAULT"
__nv_reservedSMEM_offset_0_alias:
	.zero		0
	.zero		64


//--------------------- .nv.constant0._Z13myKernelHellov --------------------------
	.section	.nv.constant0._Z13myKernelHellov,"a",@progbits
	.sectionflags	@""
	.align	4
.nv.constant0._Z13myKernelHellov:
	.zero		896


//--------------------- SYMBOLS --------------------------

	.type		.nv.reservedSmem.offset0,@object
	.size		.nv.reservedSmem.offset0,0x4
	.type		vprintf,@function
